//
// Generated by NVIDIA NVVM Compiler
//
// Compiler Build ID: CL-36424714
// Cuda compilation tools, release 13.0, V13.0.88
// Based on NVVM 20.0.0
//

.version 9.0
.target sm_100
.address_size 64

	// .globl	_Z1kPi
.extern .func  (.param .b32 func_retval0) vprintf
(
	.param .b64 vprintf_param_0,
	.param .b64 vprintf_param_1
)
;
.global .align 1 .b8 $str[10] = {10, 32, 42, 112, 32, 61, 32, 37, 100};

.visible .entry _Z1kPi(
	.param .u64 .ptr .align 1 _Z1kPi_param_0
)
{
	.local .align 8 .b8 	__local_depot0[8];
	.reg .b64 	%SP;
	.reg .b64 	%SPL;
	.reg .b32 	%r<4>;
	.reg .b64 	%rd<7>;

	mov.u64 	%SPL, __local_depot0;
	cvta.local.u64 	%SP, %SPL;
	ld.param.u64 	%rd1, [_Z1kPi_param_0];
	cvta.to.global.u64 	%rd2, %rd1;
	add.u64 	%rd3, %SP, 0;
	add.u64 	%rd4, %SPL, 0;
	mov.b32 	%r1, 0;
	st.global.u32 	[%rd2], %r1;
	st.local.u32 	[%rd4], %r1;
	mov.u64 	%rd5, $str;
	cvta.global.u64 	%rd6, %rd5;
	{ // callseq 0, 0
	.param .b64 param0;
	st.param.b64 	[param0], %rd6;
	.param .b64 param1;
	st.param.b64 	[param1], %rd3;
	.param .b32 retval0;
	call.uni (retval0), 
	vprintf, 
	(
	param0, 
	param1
	);
	ld.param.b32 	%r2, [retval0];
	} // callseq 0
	ret;

}


// ===== COMPILED SASS (sm_100) =====

	.target	sm_100

	.elftype	@"ET_EXEC"


//--------------------- .note.nv.tkinfo           --------------------------
	.section	.note.nv.tkinfo,"",@"SHT_NOTE"
	.sectionflags	@"SHF_NOTE_NV_TKINFO"
	.tkinfo
        /*0018*/ 	.word	0x00000002
        /*0030*/ 	.string	""
        /*0030*/ 	.string	"ptxas"
        /*0030*/ 	.string	"Cuda compilation tools, release 13.0, V13.0.88"
        /*0030*/ 	.string	"Build cuda_13.0.r13.0/compiler.36424714_0"
        /*0030*/ 	.string	"-arch sm_100 -m 64 "



//--------------------- .note.nv.cuinfo           --------------------------
	.section	.note.nv.cuinfo,"",@"SHT_NOTE"
	.sectionflags	@"SHF_NOTE_NV_CUINFO"
        /*0018*/ 	.short	0x0002
        /*001a*/ 	.short	0x0064
        /*001c*/ 	.short	0x0082
	.zero		2


//--------------------- .nv.info                  --------------------------
	.section	.nv.info,"",@"SHT_CUDA_INFO"
	.align	4


	//----- nvinfo : EIATTR_REGCOUNT
	.align		4
        /*0000*/ 	.byte	0x04, 0x2f
        /*0002*/ 	.short	(.L_2 - .L_1)
	.align		4
.L_1:
        /*0004*/ 	.word	index@(_Z1kPi)
        /*0008*/ 	.word	0x00000018


	//----- nvinfo : EIATTR_FRAME_SIZE
	.align		4
.L_2:
        /*000c*/ 	.byte	0x04, 0x11
        /*000e*/ 	.short	(.L_4 - .L_3)
	.align		4
.L_3:
        /*0010*/ 	.word	index@(_Z1kPi)
        /*0014*/ 	.word	0x00000008


	//----- nvinfo : EIATTR_MIN_STACK_SIZE
	.align		4
.L_4:
        /*0018*/ 	.byte	0x04, 0x12
        /*001a*/ 	.short	(.L_6 - .L_5)
	.align		4
.L_5:
        /*001c*/ 	.word	index@(_Z1kPi)
        /*0020*/ 	.word	0x00000008
.L_6:


//--------------------- .nv.compat                --------------------------
	.section	.nv.compat,"",@"SHT_CUDA_COMPAT_INFO"
	.align	4
        /*0000*/ 	.byte	0x02, 0x09, 0x00, 0x00, 0x02, 0x02, 0x01, 0x00, 0x02, 0x05, 0x05, 0x00, 0x03, 0x07, 0x01, 0x01
        /*0010*/ 	.byte	0x02, 0x03, 0x00, 0x00, 0x02, 0x06, 0x01, 0x00, 0x04, 0x0b, 0x08, 0x00, 0x09, 0x00, 0x00, 0x00
        /*0020*/ 	.byte	0x00, 0x00, 0x00, 0x00


//--------------------- .nv.info._Z1kPi           --------------------------
	.section	.nv.info._Z1kPi,"",@"SHT_CUDA_INFO"
	.sectionflags	@""
	.align	4


	//----- nvinfo : EIATTR_CUDA_API_VERSION
	.align		4
        /*0000*/ 	.byte	0x04, 0x37
        /*0002*/ 	.short	(.L_8 - .L_7)
.L_7:
        /*0004*/ 	.word	0x00000082


	//----- nvinfo : EIATTR_KPARAM_INFO
	.align		4
.L_8:
        /*0008*/ 	.byte	0x04, 0x17
        /*000a*/ 	.short	(.L_10 - .L_9)
.L_9:
        /*000c*/ 	.word	0x00000000
        /*0010*/ 	.short	0x0000
        /*0012*/ 	.short	0x0000
        /*0014*/ 	.byte	0x00, 0xf5, 0x21, 0x00


	//----- nvinfo : EIATTR_SPARSE_MMA_MASK
	.align		4
.L_10:
        /*0018*/ 	.byte	0x03, 0x50
        /*001a*/ 	.short	0x0000


	//----- nvinfo : EIATTR_MAXREG_COUNT
	.align		4
        /*001c*/ 	.byte	0x03, 0x1b
        /*001e*/ 	.short	0x00ff


	//----- nvinfo : EIATTR_EXTERNS
	.align		4
        /*0020*/ 	.byte	0x04, 0x0f
        /*0022*/ 	.short	(.L_12 - .L_11)


	//   ....[0]....
	.align		4
.L_11:
        /*0024*/ 	.word	index@(vprintf)


	//----- nvinfo : EIATTR_MERCURY_ISA_VERSION
	.align		4
.L_12:
        /*0028*/ 	.byte	0x03, 0x5f
        /*002a*/ 	.short	0x0101


	//----- nvinfo : EIATTR_VRC_CTA_INIT_COUNT
	.align		4
        /*002c*/ 	.byte	0x02, 0x4a
	.zero		1
	.zero		1


	//----- nvinfo : EIATTR_SYSCALL_OFFSETS
	.align		4
        /*0030*/ 	.byte	0x04, 0x46
        /*0032*/ 	.short	(.L_14 - .L_13)


	//   ....[0]....
.L_13:
        /*0034*/ 	.word	0x00000100


	//----- nvinfo : EIATTR_EXIT_INSTR_OFFSETS
	.align		4
.L_14:
        /*0038*/ 	.byte	0x04, 0x1c
        /*003a*/ 	.short	(.L_16 - .L_15)


	//   ....[0]....
.L_15:
        /*003c*/ 	.word	0x00000110


	//----- nvinfo : EIATTR_CBANK_PARAM_SIZE
	.align		4
.L_16:
        /*0040*/ 	.byte	0x03, 0x19
        /*0042*/ 	.short	0x0008


	//----- nvinfo : EIATTR_PARAM_CBANK
	.align		4
        /*0044*/ 	.byte	0x04, 0x0a
        /*0046*/ 	.short	(.L_18 - .L_17)
	.align		4
.L_17:
        /*0048*/ 	.word	index@(.nv.constant0._Z1kPi)
        /*004c*/ 	.short	0x0380
        /*004e*/ 	.short	0x0008


	//----- nvinfo : EIATTR_SW_WAR
	.align		4
.L_18:
        /*0050*/ 	.byte	0x04, 0x36
        /*0052*/ 	.short	(.L_20 - .L_19)
.L_19:
        /*0054*/ 	.word	0x00000008
.L_20:


//--------------------- .nv.callgraph             --------------------------
	.section	.nv.callgraph,"",@"SHT_CUDA_CALLGRAPH"
	.align	4
	.sectionentsize	8
	.align		4
        /*0000*/ 	.word	0x00000000
	.align		4
        /*0004*/ 	.word	0xffffffff
	.align		4
        /*0008*/ 	.word	index@(_Z1kPi)
	.align		4
        /*000c*/ 	.word	index@(vprintf)
	.align		4
        /*0010*/ 	.word	0x00000000
	.align		4
        /*0014*/ 	.word	0xfffffffe
	.align		4
        /*0018*/ 	.word	0x00000000
	.align		4
        /*001c*/ 	.word	0xfffffffd
	.align		4
        /*0020*/ 	.word	0x00000000
	.align		4
        /*0024*/ 	.word	0xfffffffc


//--------------------- .nv.constant4             --------------------------
	.section	.nv.constant4,"a",@progbits
	.align	8
	.align		8
.nv.constant4:
        /*0000*/ 	.dword	vprintf
	.align		8
        /*0008*/ 	.dword	$str


//--------------------- .text._Z1kPi              --------------------------
	.section	.text._Z1kPi,"ax",@progbits
	.align	128
        .global         _Z1kPi
        .type           _Z1kPi,@function
        .size           _Z1kPi,(.L_x_2 - _Z1kPi)
        .other          _Z1kPi,@"STO_CUDA_ENTRY STV_DEFAULT"
_Z1kPi:
.text._Z1kPi:
[----:B------:R-:W0:Y:S08]  /*0000*/  LDC R1, c[0x0][0x37c] ;  /* 0x0000df00ff017b82 */ /* 0x000e300000000800 */
[----:B------:R-:W1:Y:S01]  /*0010*/  LDC.64 R2, c[0x0][0x380] ;  /* 0x0000e000ff027b82 */ /* 0x000e620000000a00 */
[----:B------:R-:W1:Y:S01]  /*0020*/  LDCU.64 UR4, c[0x0][0x358] ;  /* 0x00006b00ff0477ac */ /* 0x000e620008000a00 */
[----:B0-----:R-:W-:Y:S01]  /*0030*/  VIADD R1, R1, 0xfffffff8 ;  /* 0xfffffff801017836 */ /* 0x001fe20000000000 */
[----:B------:R-:W-:Y:S01]  /*0040*/  MOV R0, 0x0 ;  /* 0x0000000000007802 */ /* 0x000fe20000000f00 */
[----:B------:R-:W0:Y:S03]  /*0050*/  LDCU UR6, c[0x0][0x2f8] ;  /* 0x00005f00ff0677ac */ /* 0x000e260008000800 */
[----:B------:R2:W-:Y:S01]  /*0060*/  STL [R1], RZ ;  /* 0x000000ff01007387 */ /* 0x0005e20000100800 */
[----:B------:R2:W3:Y:S01]  /*0070*/  LDC.64 R8, c[0x4][R0] ;  /* 0x0100000000087b82 */ /* 0x0004e20000000a00 */
[----:B------:R-:W4:Y:S01]  /*0080*/  LDCU.64 UR8, c[0x4][0x8] ;  /* 0x01000100ff0877ac */ /* 0x000f220008000a00 */
[----:B0-----:R-:W-:Y:S01]  /*0090*/  IADD3 R6, P0, PT, R1, UR6, RZ ;  /* 0x0000000601067c10 */ /* 0x001fe2000ff1e0ff */
[----:B-1----:R2:W-:Y:S01]  /*00a0*/  STG.E desc[UR4][R2.64], RZ ;  /* 0x000000ff02007986 */ /* 0x0025e2000c101904 */
[----:B------:R-:W0:Y:S01]  /*00b0*/  LDCU UR4, c[0x0][0x2fc] ;  /* 0x00005f80ff0477ac */ /* 0x000e220008000800 */
[----:B----4-:R-:W-:Y:S01]  /*00c0*/  IMAD.U32 R4, RZ, RZ, UR8 ;  /* 0x00000008ff047e24 */ /* 0x010fe2000f8e00ff */
[----:B------:R-:W-:Y:S01]  /*00d0*/  MOV R5, UR9 ;  /* 0x0000000900057c02 */ /* 0x000fe20008000f00 */
[----:B0-2---:R-:W-:-:S08]  /*00e0*/  IMAD.X R7, RZ, RZ, UR4, P0 ;  /* 0x00000004ff077e24 */ /* 0x005fd000080e06ff */
[----:B------:R-:W-:-:S07]  /*00f0*/  LEPC R20, `(.L_x_0) ;  /* 0x000000001014794e */ /* 0x000fce0000000000 */
[----:B---3--:R-:W-:Y:S05]  /*0100*/  CALL.ABS.NOINC R8 ;  /* 0x0000000008007343 */ /* 0x008fea0003c00000 */
.L_x_0:
[----:B------:R-:W-:Y:S05]  /*0110*/  EXIT ;  /* 0x000000000000794d */ /* 0x000fea0003800000 */
.L_x_1:
[----:B------:R-:W-:-:S00]  /*0120*/  BRA `(.L_x_1) ;  /* 0xfffffffc00fc7947 */ /* 0x000fc0000383ffff */
[----:B------:R-:W-:-:S00]  /*0130*/  NOP ;  /* 0x0000000000007918 */ /* 0x000fc00000000000 */
        /* <DEDUP_REMOVED lines=12> */
.L_x_2:


//--------------------- .nv.global.init           --------------------------
	.section	.nv.global.init,"aw",@progbits
.nv.global.init:
	.type		$str,@object
	.size		$str,(.L_0 - $str)
$str:
        /*0000*/ 	.byte	0x0a, 0x20, 0x2a, 0x70, 0x20, 0x3d, 0x20, 0x25, 0x64, 0x00
.L_0:


//--------------------- .nv.shared.reserved.0     --------------------------
	.section	.nv.shared.reserved.0,"aw",@nobits
	.weak		__nv_reservedSMEM_offset_0_alias
	.size		__nv_reservedSMEM_offset_0_alias, 0, 64
	.other		__nv_reservedSMEM_offset_0_alias,@"STO_CUDA_RESERVED_SHARED STV_DEFAULT"
__nv_reservedSMEM_offset_0_alias:
	.zero		0
	.zero		64


//--------------------- .nv.constant0._Z1kPi      --------------------------
	.section	.nv.constant0._Z1kPi,"a",@progbits
	.sectionflags	@""
	.align	4
.nv.constant0._Z1kPi:
	.zero		904


//--------------------- SYMBOLS --------------------------

	.type		.nv.reservedSmem.offset0,@object
	.size		.nv.reservedSmem.offset0,0x4
	.type		vprintf,@function
